	.headerflags	@"EF_CUDA_TEXMODE_UNIFIED EF_CUDA_64BIT_ADDRESS EF_CUDA_ACCELERATORS EF_CUDA_SM90 EF_CUDA_VIRTUAL_SM(EF_CUDA_SM90)"
	.elftype	@"ET_EXEC"


//--------------------- .nv.info                  --------------------------
	.section	.nv.info,"",@"SHT_CUDA_INFO"
	.align	4


	//----- nvinfo : EIATTR_REGCOUNT
	.align		4
        /*0000*/ 	.byte	0x04, 0x2f
        /*0002*/ 	.short	(.L_1 - .L_0)
	.align		4
.L_0:
        /*0004*/ 	.word	index@(triton_poi_fused_convolution_max_pool2d_with_indices_17)
        /*0008*/ 	.word	0x0000001e


	//----- nvinfo : EIATTR_MIN_STACK_SIZE
	.align		4
.L_1:
        /*000c*/ 	.byte	0x04, 0x12
        /*000e*/ 	.short	(.L_3 - .L_2)
	.align		4
.L_2:
        /*0010*/ 	.word	index@(triton_poi_fused_convolution_max_pool2d_with_indices_17)
        /*0014*/ 	.word	0x00000000


	//----- nvinfo : EIATTR_FRAME_SIZE
	.align		4
.L_3:
        /*0018*/ 	.byte	0x04, 0x11
        /*001a*/ 	.short	(.L_5 - .L_4)
	.align		4
.L_4:
        /*001c*/ 	.word	index@(triton_poi_fused_convolution_max_pool2d_with_indices_17)
        /*0020*/ 	.word	0x00000000


	//----- nvinfo : EIATTR_MIN_STACK_SIZE
	.align		4
.L_5:
        /*0024*/ 	.byte	0x04, 0x12
        /*0026*/ 	.short	(.L_7 - .L_6)
	.align		4
.L_6:
        /*0028*/ 	.word	index@(triton_poi_fused_convolution_max_pool2d_with_indices_17)
        /*002c*/ 	.word	0x00000000
.L_7:


//--------------------- .nv.info.triton_poi_fused_convolution_max_pool2d_with_indices_17 --------------------------
	.section	.nv.info.triton_poi_fused_convolution_max_pool2d_with_indices_17,"",@"SHT_CUDA_INFO"
	.sectionflags	@""
	.align	4


	//----- nvinfo : EIATTR_CUDA_API_VERSION
	.align		4
        /*0000*/ 	.byte	0x04, 0x37
        /*0002*/ 	.short	(.L_9 - .L_8)
.L_8:
        /*0004*/ 	.word	0x0000007c


	//----- nvinfo : EIATTR_KPARAM_INFO
	.align		4
.L_9:
        /*0008*/ 	.byte	0x04, 0x17
        /*000a*/ 	.short	(.L_11 - .L_10)
.L_10:
        /*000c*/ 	.word	0x00000000
        /*0010*/ 	.short	0x0003
        /*0012*/ 	.short	0x0014
        /*0014*/ 	.byte	0x00, 0xf0, 0x11, 0x00


	//----- nvinfo : EIATTR_KPARAM_INFO
	.align		4
.L_11:
        /*0018*/ 	.byte	0x04, 0x17
        /*001a*/ 	.short	(.L_13 - .L_12)
.L_12:
        /*001c*/ 	.word	0x00000000
        /*0020*/ 	.short	0x0002
        /*0022*/ 	.short	0x0010
        /*0024*/ 	.byte	0x00, 0xf0, 0x11, 0x00


	//----- nvinfo : EIATTR_KPARAM_INFO
	.align		4
.L_13:
        /*0028*/ 	.byte	0x04, 0x17
        /*002a*/ 	.short	(.L_15 - .L_14)
.L_14:
        /*002c*/ 	.word	0x00000000
        /*0030*/ 	.short	0x0001
        /*0032*/ 	.short	0x0008
        /*0034*/ 	.byte	0x00, 0xf4, 0x21, 0x00


	//----- nvinfo : EIATTR_KPARAM_INFO
	.align		4
.L_15:
        /*0038*/ 	.byte	0x04, 0x17
        /*003a*/ 	.short	(.L_17 - .L_16)
.L_16:
        /*003c*/ 	.word	0x00000000
        /*0040*/ 	.short	0x0000
        /*0042*/ 	.short	0x0000
        /*0044*/ 	.byte	0x00, 0xf4, 0x21, 0x00


	//----- nvinfo : EIATTR_SPARSE_MMA_MASK
	.align		4
.L_17:
        /*0048*/ 	.byte	0x03, 0x50
        /*004a*/ 	.short	0x0000


	//----- nvinfo : EIATTR_MAXREG_COUNT
	.align		4
        /*004c*/ 	.byte	0x03, 0x1b
        /*004e*/ 	.short	0x00ff


	//----- nvinfo : EIATTR_EXIT_INSTR_OFFSETS
	.align		4
        /*0050*/ 	.byte	0x04, 0x1c
        /*0052*/ 	.short	(.L_19 - .L_18)


	//   ....[0]....
.L_18:
        /*0054*/ 	.word	0x000006c0


	//   ....[1]....
        /*0058*/ 	.word	0x00000710


	//----- nvinfo : EIATTR_REQNTID
	.align		4
.L_19:
        /*005c*/ 	.byte	0x04, 0x10
        /*005e*/ 	.short	(.L_21 - .L_20)
.L_20:
        /*0060*/ 	.word	0x00000080
        /*0064*/ 	.word	0x00000001
        /*0068*/ 	.word	0x00000001


	//----- nvinfo : EIATTR_CBANK_PARAM_SIZE
	.align		4
.L_21:
        /*006c*/ 	.byte	0x03, 0x19
        /*006e*/ 	.short	0x0018


	//----- nvinfo : EIATTR_PARAM_CBANK
	.align		4
        /*0070*/ 	.byte	0x04, 0x0a
        /*0072*/ 	.short	(.L_23 - .L_22)
	.align		4
.L_22:
        /*0074*/ 	.word	index@(.nv.constant0.triton_poi_fused_convolution_max_pool2d_with_indices_17)
        /*0078*/ 	.short	0x0210
        /*007a*/ 	.short	0x0018


	//----- nvinfo : EIATTR_SW_WAR
	.align		4
.L_23:
        /*007c*/ 	.byte	0x04, 0x36
        /*007e*/ 	.short	(.L_25 - .L_24)
.L_24:
        /*0080*/ 	.word	0x00000008
.L_25:


//--------------------- .nv.callgraph             --------------------------
	.section	.nv.callgraph,"",@"SHT_CUDA_CALLGRAPH"
	.align	4
	.sectionentsize	8
	.align		4
        /*0000*/ 	.word	0x00000000
	.align		4
        /*0004*/ 	.word	0xffffffff
	.align		4
        /*0008*/ 	.word	0x00000000
	.align		4
        /*000c*/ 	.word	0xfffffffe
	.align		4
        /*0010*/ 	.word	0x00000000
	.align		4
        /*0014*/ 	.word	0xfffffffd
	.align		4
        /*0018*/ 	.word	0x00000000
	.align		4
        /*001c*/ 	.word	0xfffffffc


//--------------------- .text.triton_poi_fused_convolution_max_pool2d_with_indices_17 --------------------------
	.section	.text.triton_poi_fused_convolution_max_pool2d_with_indices_17,"ax",@progbits
	.sectionflags	@"SHF_BARRIERS=1"
	.align	128
        .global         triton_poi_fused_convolution_max_pool2d_with_indices_17
        .type           triton_poi_fused_convolution_max_pool2d_with_indices_17,@function
        .size           triton_poi_fused_convolution_max_pool2d_with_indices_17,(.L_x_1 - triton_poi_fused_convolution_max_pool2d_with_indices_17)
        .other          triton_poi_fused_convolution_max_pool2d_with_indices_17,@"STO_CUDA_ENTRY STV_DEFAULT"
triton_poi_fused_convolution_max_pool2d_with_indices_17:
.text.triton_poi_fused_convolution_max_pool2d_with_indices_17:
[----:B------:R-:W0:Y:S01]  /*0000*/  LDC R1, c[0x0][0x28] ;  /* 0x00000a00ff017b82 */ /* 0x000e220000000800 */
[----:B------:R-:W1:Y:S07]  /*0010*/  S2R R19, SR_CTAID.Z ;  /* 0x0000000000137919 */ /* 0x000e6e0000002700 */
[----:B------:R-:W1:Y:S01]  /*0020*/  S2UR UR4, SR_CTAID.Y ;  /* 0x00000000000479c3 */ /* 0x000e620000002600 */
[----:B------:R-:W-:Y:S01]  /*0030*/  IMAD.MOV.U32 R14, RZ, RZ, RZ ;  /* 0x000000ffff0e7224 */ /* 0x000fe200078e00ff */
[----:B------:R-:W-:Y:S01]  /*0040*/  ULDC.64 UR6, c[0x0][0x208] ;  /* 0x0000820000067ab9 */ /* 0x000fe20000000a00 */
[----:B------:R-:W2:Y:S01]  /*0050*/  S2R R15, SR_CTAID.X ;  /* 0x00000000000f7919 */ /* 0x000ea20000002500 */
[----:B------:R-:W3:Y:S04]  /*0060*/  S2R R18, SR_TID.X ;  /* 0x0000000000127919 */ /* 0x000ee80000002100 */
[----:B------:R-:W1:Y:S08]  /*0070*/  LDC R0, c[0x0][0x10] ;  /* 0x00000400ff007b82 */ /* 0x000e700000000800 */
[----:B------:R-:W4:Y:S01]  /*0080*/  LDC.64 R16, c[0x0][0x210] ;  /* 0x00008400ff107b82 */ /* 0x000f220000000a00 */
[----:B-1----:R-:W-:-:S02]  /*0090*/  IMAD R19, R19, R0, UR4 ;  /* 0x0000000413137e24 */ /* 0x002fc4000f8e0200 */
[----:B--2---:R-:W-:Y:S02]  /*00a0*/  IMAD.SHL.U32 R15, R15, 0x10, RZ ;  /* 0x000000100f0f7824 */ /* 0x004fe400078e00ff */
[----:B------:R-:W-:Y:S01]  /*00b0*/  IMAD.SHL.U32 R19, R19, 0x40, RZ ;  /* 0x0000004013137824 */ /* 0x000fe200078e00ff */
[----:B---3--:R-:W-:Y:S02]  /*00c0*/  SHF.R.U32.HI R0, RZ, 0x4, R18 ;  /* 0x00000004ff007819 */ /* 0x008fe40000011612 */
[----:B------:R-:W-:Y:S02]  /*00d0*/  LOP3.LUT R4, R15, 0xf, R18, 0xf8, !PT ;  /* 0x0000000f0f047812 */ /* 0x000fe400078ef812 */
[----:B------:R-:W-:Y:S02]  /*00e0*/  SGXT.U32 R0, R0, 0x3 ;  /* 0x000000030000781a */ /* 0x000fe40000000000 */
[----:B------:R-:W-:Y:S02]  /*00f0*/  ISETP.GE.AND P0, PT, R4, 0x9, PT ;  /* 0x000000090400780c */ /* 0x000fe40003f06270 */
[----:B------:R-:W-:-:S02]  /*0100*/  LOP3.LUT R3, R19, 0x8, R0, 0xfe, !PT ;  /* 0x0000000813037812 */ /* 0x000fc400078efe00 */
[----:B------:R-:W-:Y:S02]  /*0110*/  LOP3.LUT R2, R19, R0, RZ, 0xfc, !PT ;  /* 0x0000000013027212 */ /* 0x000fe400078efcff */
[C---:B------:R-:W-:Y:S01]  /*0120*/  ISETP.LT.AND P2, PT, R3.reuse, 0x20000, !P0 ;  /* 0x000200000300780c */ /* 0x040fe20004741270 */
[--C-:B------:R-:W-:Y:S01]  /*0130*/  IMAD R3, R3, 0x9, R4.reuse ;  /* 0x0000000903037824 */ /* 0x100fe200078e0204 */
[----:B------:R-:W-:Y:S01]  /*0140*/  LOP3.LUT R6, R19, 0x10, R0, 0xfe, !PT ;  /* 0x0000001013067812 */ /* 0x000fe200078efe00 */
[C---:B------:R-:W-:Y:S01]  /*0150*/  IMAD R5, R2.reuse, 0x9, R4 ;  /* 0x0000000902057824 */ /* 0x040fe200078e0204 */
[----:B------:R-:W-:Y:S02]  /*0160*/  LOP3.LUT R7, R19, 0x18, R0, 0xfe, !PT ;  /* 0x0000001813077812 */ /* 0x000fe400078efe00 */
[----:B------:R-:W-:Y:S01]  /*0170*/  ISETP.LT.AND P1, PT, R2, 0x20000, !P0 ;  /* 0x000200000200780c */ /* 0x000fe20004721270 */
[----:B----4-:R-:W-:Y:S01]  /*0180*/  IMAD.WIDE R2, R3, 0x4, R16 ;  /* 0x0000000403027825 */ /* 0x010fe200078e0210 */
[----:B------:R-:W-:-:S02]  /*0190*/  ISETP.LT.AND P6, PT, R6, 0x20000, !P0 ;  /* 0x000200000600780c */ /* 0x000fc400047c1270 */
[----:B------:R-:W-:Y:S02]  /*01a0*/  LOP3.LUT R8, R19, 0x20, R0, 0xfe, !PT ;  /* 0x0000002013087812 */ /* 0x000fe400078efe00 */
[----:B------:R-:W-:Y:S01]  /*01b0*/  ISETP.LT.AND P5, PT, R7, 0x20000, !P0 ;  /* 0x000200000700780c */ /* 0x000fe200047a1270 */
[----:B------:R1:W2:Y:S01]  /*01c0*/  @P2 LDG.E.EL R14, desc[UR6][R2.64] ;  /* 0x00000006020e2981 */ /* 0x0002a2000c2e1900 */
[----:B------:R-:W-:Y:S02]  /*01d0*/  LOP3.LUT R4, R19, 0x28, R0, 0xfe, !PT ;  /* 0x0000002813047812 */ /* 0x000fe400078efe00 */
[----:B------:R-:W-:Y:S02]  /*01e0*/  LOP3.LUT R6, R19, 0x30, R0, 0xfe, !PT ;  /* 0x0000003013067812 */ /* 0x000fe400078efe00 */
[----:B------:R-:W-:Y:S02]  /*01f0*/  LOP3.LUT R7, R19, 0x38, R0, 0xfe, !PT ;  /* 0x0000003813077812 */ /* 0x000fe400078efe00 */
[----:B------:R-:W-:-:S02]  /*0200*/  ISETP.LT.AND P4, PT, R8, 0x20000, !P0 ;  /* 0x000200000800780c */ /* 0x000fc40004781270 */
[----:B------:R-:W-:Y:S02]  /*0210*/  ISETP.LT.AND P3, PT, R4, 0x20000, !P0 ;  /* 0x000200000400780c */ /* 0x000fe40004761270 */
[----:B------:R-:W-:Y:S02]  /*0220*/  ISETP.LT.AND P2, PT, R6, 0x20000, !P0 ;  /* 0x000200000600780c */ /* 0x000fe40004741270 */
[----:B------:R-:W-:Y:S01]  /*0230*/  ISETP.LT.AND P0, PT, R7, 0x20000, !P0 ;  /* 0x000200000700780c */ /* 0x000fe20004701270 */
[C---:B------:R-:W-:Y:S02]  /*0240*/  VIADD R7, R5.reuse, 0x90 ;  /* 0x0000009005077836 */ /* 0x040fe40000000000 */
[C---:B------:R-:W-:Y:S02]  /*0250*/  VIADD R9, R5.reuse, 0xd8 ;  /* 0x000000d805097836 */ /* 0x040fe40000000000 */
[C---:B------:R-:W-:Y:S02]  /*0260*/  VIADD R11, R5.reuse, 0x120 ;  /* 0x00000120050b7836 */ /* 0x040fe40000000000 */
[----:B------:R-:W-:-:S02]  /*0270*/  VIADD R13, R5, 0x168 ;  /* 0x00000168050d7836 */ /* 0x000fc40000000000 */
[C---:B------:R-:W-:Y:S02]  /*0280*/  VIADD R23, R5.reuse, 0x1b0 ;  /* 0x000001b005177836 */ /* 0x040fe40000000000 */
[C---:B------:R-:W-:Y:S02]  /*0290*/  VIADD R25, R5.reuse, 0x1f8 ;  /* 0x000001f805197836 */ /* 0x040fe40000000000 */
[----:B-1----:R-:W-:-:S04]  /*02a0*/  IMAD.WIDE R2, R5, 0x4, R16 ;  /* 0x0000000405027825 */ /* 0x002fc800078e0210 */
[----:B------:R-:W-:-:S04]  /*02b0*/  IMAD.WIDE R4, R7, 0x4, R16 ;  /* 0x0000000407047825 */ /* 0x000fc800078e0210 */
[----:B------:R-:W-:-:S04]  /*02c0*/  IMAD.WIDE R6, R9, 0x4, R16 ;  /* 0x0000000409067825 */ /* 0x000fc800078e0210 */
[----:B------:R-:W-:Y:S01]  /*02d0*/  IMAD.WIDE R8, R11, 0x4, R16 ;  /* 0x000000040b087825 */ /* 0x000fe200078e0210 */
[----:B------:R-:W-:-:S03]  /*02e0*/  CS2R R20, SRZ ;  /* 0x0000000000147805 */ /* 0x000fc6000001ff00 */
[----:B------:R-:W-:-:S03]  /*02f0*/  IMAD.WIDE R10, R13, 0x4, R16 ;  /* 0x000000040d0a7825 */ /* 0x000fc600078e0210 */
[----:B------:R1:W3:Y:S01]  /*0300*/  @P6 LDG.E.EL R20, desc[UR6][R4.64] ;  /* 0x0000000604146981 */ /* 0x0002e2000c2e1900 */
[--C-:B------:R-:W-:Y:S01]  /*0310*/  IMAD.WIDE R12, R23, 0x4, R16.reuse ;  /* 0x00000004170c7825 */ /* 0x100fe200078e0210 */
[----:B------:R-:W-:Y:S02]  /*0320*/  CS2R R22, SRZ ;  /* 0x0000000000167805 */ /* 0x000fe4000001ff00 */
[----:B------:R-:W4:Y:S01]  /*0330*/  @P5 LDG.E.EL R21, desc[UR6][R6.64] ;  /* 0x0000000606155981 */ /* 0x000f22000c2e1900 */
[----:B------:R-:W-:Y:S01]  /*0340*/  IMAD.WIDE R16, R25, 0x4, R16 ;  /* 0x0000000419107825 */ /* 0x000fe200078e0210 */
[----:B------:R-:W-:Y:S02]  /*0350*/  CS2R R24, SRZ ;  /* 0x0000000000187805 */ /* 0x000fe4000001ff00 */
[----:B------:R-:W5:Y:S01]  /*0360*/  @P4 LDG.E.EL R22, desc[UR6][R8.64] ;  /* 0x0000000608164981 */ /* 0x000f62000c2e1900 */
[----:B------:R-:W-:-:S03]  /*0370*/  IMAD.MOV.U32 R26, RZ, RZ, RZ ;  /* 0x000000ffff1a7224 */ /* 0x000fc600078e00ff */
[----:B------:R-:W5:Y:S04]  /*0380*/  @P3 LDG.E.EL R24, desc[UR6][R10.64] ;  /* 0x000000060a183981 */ /* 0x000f68000c2e1900 */
[----:B------:R1:W5:Y:S04]  /*0390*/  @P2 LDG.E.EL R23, desc[UR6][R12.64] ;  /* 0x000000060c172981 */ /* 0x000368000c2e1900 */
[----:B------:R1:W5:Y:S04]  /*03a0*/  @P1 LDG.E.EL R25, desc[UR6][R2.64] ;  /* 0x0000000602191981 */ /* 0x000368000c2e1900 */
[----:B------:R-:W5:Y:S01]  /*03b0*/  @P0 LDG.E.EL R26, desc[UR6][R16.64] ;  /* 0x00000006101a0981 */ /* 0x000f62000c2e1900 */
[----:B------:R-:W1:Y:S01]  /*03c0*/  S2R R27, SR_TID.X ;  /* 0x00000000001b7919 */ /* 0x000e620000002100 */
[----:B------:R-:W1:Y:S01]  /*03d0*/  S2UR UR5, SR_CgaCtaId ;  /* 0x00000000000579c3 */ /* 0x000e620000008800 */
[----:B------:R-:W-:-:S02]  /*03e0*/  UMOV UR4, 0x400 ;  /* 0x0000040000047882 */ /* 0x000fc40000000000 */
[----:B01----:R-:W-:Y:S01]  /*03f0*/  UPRMT UR4, UR5, 0x654, UR4 ;  /* 0x0000065405047896 */ /* 0x003fe20008000004 */
[----:B------:R-:W-:Y:S01]  /*0400*/  IMAD.SHL.U32 R4, R27, 0x40, RZ ;  /* 0x000000401b047824 */ /* 0x000fe200078e00ff */
[----:B------:R-:W-:-:S04]  /*0410*/  SHF.R.U32.HI R5, RZ, 0x4, R27 ;  /* 0x00000004ff057819 */ /* 0x000fc8000001161b */
[----:B------:R-:W-:Y:S02]  /*0420*/  SGXT.U32 R5, R5, 0x3 ;  /* 0x000000030505781a */ /* 0x000fe40000000000 */
[----:B------:R-:W-:-:S04]  /*0430*/  LOP3.LUT R4, R4, 0x3c0, RZ, 0xc0, !PT ;  /* 0x000003c004047812 */ /* 0x000fc800078ec0ff */
[C---:B------:R-:W-:Y:S02]  /*0440*/  LOP3.LUT R5, R4.reuse, R5, RZ, 0xfc, !PT ;  /* 0x0000000504057212 */ /* 0x040fe400078efcff */
[----:B------:R-:W-:-:S05]  /*0450*/  LEA.HI R4, R4, UR4, RZ, 0x1e ;  /* 0x0000000404047c11 */ /* 0x000fca000f8ff0ff */
[----:B------:R-:W-:Y:S01]  /*0460*/  IMAD R13, R5, 0x4, R4 ;  /* 0x00000004050d7824 */ /* 0x000fe200078e0204 */
[C---:B------:R-:W-:Y:S01]  /*0470*/  LOP3.LUT R2, R27.reuse, 0x70, RZ, 0xc0, !PT ;  /* 0x000000701b027812 */ /* 0x040fe200078ec0ff */
[----:B------:R-:W-:-:S04]  /*0480*/  IMAD.SHL.U32 R8, R27, 0x4, RZ ;  /* 0x000000041b087824 */ /* 0x000fc800078e00ff */
[----:B------:R-:W-:Y:S01]  /*0490*/  VIADD R3, R2, UR4 ;  /* 0x0000000402037c36 */ /* 0x000fe20008000000 */
[----:B------:R-:W-:-:S05]  /*04a0*/  LOP3.LUT R8, R8, 0x1fc, RZ, 0xc0, !PT ;  /* 0x000001fc08087812 */ /* 0x000fca00078ec0ff */
[----:B------:R-:W-:Y:S02]  /*04b0*/  IMAD R4, R8, 0x4, R3 ;  /* 0x0000000408047824 */ /* 0x000fe400078e0203 */
[----:B------:R-:W-:Y:S01]  /*04c0*/  IMAD.SHL.U32 R18, R18, 0x4, RZ ;  /* 0x0000000412127824 */ /* 0x000fe200078e00ff */
[----:B------:R-:W0:Y:S04]  /*04d0*/  LDC.64 R2, c[0x0][0x218] ;  /* 0x00008600ff027b82 */ /* 0x000e280000000a00 */
[----:B------:R-:W-:-:S04]  /*04e0*/  LOP3.LUT R18, R19, 0x3c, R18, 0xf8, !PT ;  /* 0x0000003c13127812 */ /* 0x000fc800078ef812 */
[----:B------:R-:W-:-:S04]  /*04f0*/  SHF.R.S32.HI R9, RZ, 0x1f, R18 ;  /* 0x0000001fff097819 */ /* 0x000fc80000011412 */
[----:B------:R-:W-:-:S04]  /*0500*/  LEA.HI R9, R9, R18, RZ, 0x8 ;  /* 0x0000001209097211 */ /* 0x000fc800078f40ff */
[----:B------:R-:W-:Y:S02]  /*0510*/  LOP3.LUT R11, R9, 0xffffff00, RZ, 0xc0, !PT ;  /* 0xffffff00090b7812 */ /* 0x000fe400078ec0ff */
[----:B------:R-:W-:Y:S02]  /*0520*/  SHF.R.S32.HI R10, RZ, 0x8, R9 ;  /* 0x00000008ff0a7819 */ /* 0x000fe40000011409 */
[C---:B------:R-:W-:Y:S01]  /*0530*/  ISETP.GE.AND P0, PT, R18.reuse, 0x20000, PT ;  /* 0x000200001200780c */ /* 0x040fe20003f06270 */
[----:B------:R-:W-:Y:S01]  /*0540*/  IMAD.IADD R11, R18, 0x1, -R11 ;  /* 0x00000001120b7824 */ /* 0x000fe200078e0a0b */
[----:B------:R-:W-:Y:S02]  /*0550*/  LOP3.LUT R9, R15, R0, RZ, 0xfc, !PT ;  /* 0x000000000f097212 */ /* 0x000fe400078efcff */
[----:B------:R-:W-:Y:S01]  /*0560*/  LOP3.LUT R0, R15, 0x8, R0, 0xfe, !PT ;  /* 0x000000080f007812 */ /* 0x000fe200078efe00 */
[----:B------:R-:W-:Y:S01]  /*0570*/  IMAD R12, R10, 0x900, R11 ;  /* 0x000009000a0c7824 */ /* 0x000fe200078e020b */
[----:B------:R-:W-:-:S02]  /*0580*/  ISETP.LT.AND P1, PT, R9, 0x9, !P0 ;  /* 0x000000090900780c */ /* 0x000fc40004721270 */
[----:B------:R-:W-:Y:S01]  /*0590*/  ISETP.LT.AND P0, PT, R0, 0x9, !P0 ;  /* 0x000000090000780c */ /* 0x000fe20004701270 */
[----:B------:R-:W-:-:S04]  /*05a0*/  IMAD R11, R9, 0x100, R12 ;  /* 0x00000100090b7824 */ /* 0x000fc800078e020c */
[----:B0-----:R-:W-:Y:S01]  /*05b0*/  IMAD.WIDE R10, R11, 0x4, R2 ;  /* 0x000000040b0a7825 */ /* 0x001fe200078e0202 */
[----:B--2---:R-:W-:Y:S04]  /*05c0*/  STS [R13+0x20], R14 ;  /* 0x0000200e0d007388 */ /* 0x004fe80000000800 */
[----:B---3--:R-:W-:Y:S04]  /*05d0*/  STS [R13+0x40], R20 ;  /* 0x000040140d007388 */ /* 0x008fe80000000800 */
[----:B----4-:R-:W-:Y:S04]  /*05e0*/  STS [R13+0x60], R21 ;  /* 0x000060150d007388 */ /* 0x010fe80000000800 */
[----:B-----5:R-:W-:Y:S04]  /*05f0*/  STS [R13+0x80], R22 ;  /* 0x000080160d007388 */ /* 0x020fe80000000800 */
[----:B------:R-:W-:Y:S04]  /*0600*/  STS [R13+0xa0], R24 ;  /* 0x0000a0180d007388 */ /* 0x000fe80000000800 */
[----:B------:R-:W-:Y:S04]  /*0610*/  STS [R13+0xc0], R23 ;  /* 0x0000c0170d007388 */ /* 0x000fe80000000800 */
[----:B------:R-:W-:Y:S04]  /*0620*/  STS [R13], R25 ;  /* 0x000000190d007388 */ /* 0x000fe80000000800 */
[----:B------:R0:W-:Y:S01]  /*0630*/  STS [R13+0xe0], R26 ;  /* 0x0000e01a0d007388 */ /* 0x0001e20000000800 */
[----:B------:R-:W-:Y:S06]  /*0640*/  BAR.SYNC.DEFER_BLOCKING 0x0 ;  /* 0x0000000000007b1d */ /* 0x000fec0000010000 */
[----:B------:R-:W1:Y:S01]  /*0650*/  LDS.128 R4, [R4] ;  /* 0x0000000004047984 */ /* 0x000e620000000c00 */
[----:B0-----:R-:W-:-:S04]  /*0660*/  LOP3.LUT R13, R8, 0x200, RZ, 0xfc, !PT ;  /* 0x00000200080d7812 */ /* 0x001fc800078efcff */
[----:B------:R-:W-:-:S04]  /*0670*/  SHF.R.U32.HI R13, RZ, 0x2, R13 ;  /* 0x00000002ff0d7819 */ /* 0x000fc8000001160d */
[----:B------:R-:W-:-:S05]  /*0680*/  LOP3.LUT R13, R13, 0xf0, RZ, 0xc0, !PT ;  /* 0x000000f00d0d7812 */ /* 0x000fca00078ec0ff */
[----:B------:R-:W-:-:S04]  /*0690*/  VIADD R13, R13, UR4 ;  /* 0x000000040d0d7c36 */ /* 0x000fc80008000000 */
[----:B------:R-:W-:Y:S01]  /*06a0*/  IMAD R13, R8, 0x4, R13 ;  /* 0x00000004080d7824 */ /* 0x000fe200078e020d */
[----:B-1----:R0:W-:Y:S02]  /*06b0*/  @P1 STG.E.128 desc[UR6][R10.64], R4 ;  /* 0x000000040a001986 */ /* 0x0021e4000c101d06 */
[----:B0-----:R-:W-:Y:S05]  /*06c0*/  @!P0 EXIT ;  /* 0x000000000000894d */ /* 0x001fea0003800000 */
[----:B0-----:R-:W0:Y:S01]  /*06d0*/  LDS.128 R8, [R13+0x800] ;  /* 0x000800000d087984 */ /* 0x001e220000000c00 */
[----:B------:R-:W-:-:S04]  /*06e0*/  IMAD R5, R0, 0x100, R12 ;  /* 0x0000010000057824 */ /* 0x000fc800078e020c */
[----:B------:R-:W-:-:S05]  /*06f0*/  IMAD.WIDE R2, R5, 0x4, R2 ;  /* 0x0000000405027825 */ /* 0x000fca00078e0202 */
[----:B0-----:R-:W-:Y:S01]  /*0700*/  STG.E.128 desc[UR6][R2.64], R8 ;  /* 0x0000000802007986 */ /* 0x001fe2000c101d06 */
[----:B------:R-:W-:Y:S05]  /*0710*/  EXIT ;  /* 0x000000000000794d */ /* 0x000fea0003800000 */
.L_x_0:
[----:B------:R-:W-:-:S00]  /*0720*/  BRA `(.L_x_0) ;  /* 0xfffffffc00fc7947 */ /* 0x000fc0000383ffff */
[----:B------:R-:W-:-:S00]  /*0730*/  NOP ;  /* 0x0000000000007918 */ /* 0x000fc00000000000 */
        /* <DEDUP_REMOVED lines=12> */
.L_x_1:


//--------------------- .nv.shared.triton_poi_fused_convolution_max_pool2d_with_indices_17 --------------------------
	.section	.nv.shared.triton_poi_fused_convolution_max_pool2d_with_indices_17,"aw",@nobits
	.sectionflags	@""
	.align	16
	.zero		1024


//--------------------- .nv.constant0.triton_poi_fused_convolution_max_pool2d_with_indices_17 --------------------------
	.section	.nv.constant0.triton_poi_fused_convolution_max_pool2d_with_indices_17,"a",@progbits
	.sectionflags	@""
	.align	4
.nv.constant0.triton_poi_fused_convolution_max_pool2d_with_indices_17:
	.zero		552
